//
// Generated by NVIDIA NVVM Compiler
//
// Compiler Build ID: CL-36424714
// Cuda compilation tools, release 13.0, V13.0.88
// Based on NVVM 20.0.0
//

.version 9.0
.target sm_100
.address_size 64

	// .globl	_Z6kernelPdS_
.global .align 8 .f64 BORDER;
// _ZZ6kernelPdS_E8cache_in has been demoted

.visible .entry _Z6kernelPdS_(
	.param .u64 .ptr .align 1 _Z6kernelPdS__param_0,
	.param .u64 .ptr .align 1 _Z6kernelPdS__param_1
)
{
	.reg .pred 	%p<7>;
	.reg .b16 	%rs<36>;
	.reg .b32 	%r<69>;
	.reg .b64 	%rd<10>;
	.reg .b64 	%fd<40>;
	// demoted variable
	.shared .align 8 .b8 _ZZ6kernelPdS_E8cache_in[8000];
	ld.param.u64 	%rd2, [_Z6kernelPdS__param_0];
	ld.param.u64 	%rd1, [_Z6kernelPdS__param_1];
	cvta.to.global.u64 	%rd3, %rd2;
	mov.u32 	%r1, %tid.x;
	mov.u32 	%r7, %ctaid.x;
	mov.u32 	%r8, %ntid.x;
	mov.u32 	%r2, %tid.y;
	mov.u32 	%r9, %ctaid.y;
	mov.u32 	%r10, %ntid.y;
	mov.u32 	%r3, %tid.z;
	mov.u32 	%r11, %ctaid.z;
	mov.u32 	%r12, %ntid.z;
	cvt.u16.u32 	%rs1, %r1;
	add.s16 	%rs6, %rs1, 10;
	mul.hi.u16 	%rs7, %rs6, 6554;
	mul.lo.s16 	%rs8, %rs7, 10;
	sub.s16 	%rs2, %rs6, %rs8;
	cvt.u16.u32 	%rs3, %r2;
	add.s16 	%rs9, %rs3, 10;
	mul.hi.u16 	%rs10, %rs9, 6554;
	mul.lo.s16 	%rs11, %rs10, 10;
	sub.s16 	%rs12, %rs9, %rs11;
	mul.lo.s16 	%rs4, %rs12, 10;
	add.s16 	%rs13, %rs4, %rs2;
	cvt.u32.u16 	%r4, %rs13;
	cvt.u16.u32 	%rs5, %r3;
	add.s16 	%rs14, %rs5, 10;
	mul.lo.s16 	%rs15, %rs14, 103;
	shr.u16 	%rs16, %rs15, 10;
	mul.lo.s16 	%rs17, %rs16, 10;
	sub.s16 	%rs18, %rs14, %rs17;
	and.b16  	%rs19, %rs18, 255;
	mul.wide.u16 	%r5, %rs19, 100;
	add.s32 	%r13, %r5, %r4;
	shl.b32 	%r14, %r13, 3;
	mov.u32 	%r15, _ZZ6kernelPdS_E8cache_in;
	add.s32 	%r16, %r15, %r14;
	mov.b64 	%rd4, 0;
	st.shared.u64 	[%r16], %rd4;
	bar.sync 	0;
	mad.lo.s32 	%r17, %r7, %r8, %r1;
	add.s32 	%r18, %r17, 10;
	mul.hi.s32 	%r19, %r18, 1717986919;
	shr.u32 	%r20, %r19, 31;
	shr.s32 	%r21, %r19, 2;
	add.s32 	%r22, %r21, %r20;
	mul.lo.s32 	%r23, %r22, 10;
	sub.s32 	%r24, %r18, %r23;
	mad.lo.s32 	%r25, %r9, %r10, %r2;
	add.s32 	%r26, %r25, 10;
	mul.hi.u32 	%r27, %r26, -858993459;
	shr.u32 	%r28, %r27, 3;
	mul.lo.s32 	%r29, %r28, 10;
	sub.s32 	%r30, %r26, %r29;
	mad.lo.s32 	%r31, %r30, 10, %r24;
	mad.lo.s32 	%r32, %r11, %r12, %r3;
	add.s32 	%r33, %r32, 10;
	mul.hi.u32 	%r34, %r33, -858993459;
	shr.u32 	%r35, %r34, 3;
	mul.lo.s32 	%r36, %r35, 10;
	sub.s32 	%r37, %r33, %r36;
	mad.lo.s32 	%r6, %r37, 100, %r31;
	mul.wide.s32 	%rd5, %r6, 8;
	add.s64 	%rd6, %rd3, %rd5;
	ld.global.f64 	%fd18, [%rd6];
	st.shared.f64 	[%r16], %fd18;
	bar.sync 	0;
	ld.shared.f64 	%fd1, [%r16];
	setp.gt.u32 	%p1, %r3, 8;
	mov.f64 	%fd32, 0d0000000000000000;
	@%p1 bra 	$L__BB0_2;
	mad.lo.s32 	%r38, %r3, 100, %r4;
	shl.b32 	%r39, %r38, 3;
	add.s32 	%r41, %r15, %r39;
	ld.shared.f64 	%fd32, [%r41+800];
	setp.eq.s32 	%p2, %r3, 0;
	mov.f64 	%fd33, 0d0000000000000000;
	@%p2 bra 	$L__BB0_3;
$L__BB0_2:
	add.s16 	%rs20, %rs5, 9;
	mul.lo.s16 	%rs21, %rs20, 103;
	shr.u16 	%rs22, %rs21, 10;
	mul.lo.s16 	%rs23, %rs22, 10;
	sub.s16 	%rs24, %rs20, %rs23;
	and.b16  	%rs25, %rs24, 255;
	mul.wide.u16 	%r42, %rs25, 100;
	add.s32 	%r43, %r42, %r4;
	shl.b32 	%r44, %r43, 3;
	add.s32 	%r46, %r15, %r44;
	ld.shared.f64 	%fd33, [%r46];
$L__BB0_3:
	setp.eq.s32 	%p3, %r1, 0;
	mov.f64 	%fd35, 0d0000000000000000;
	@%p3 bra 	$L__BB0_5;
	add.s16 	%rs26, %rs1, 9;
	mul.hi.u16 	%rs27, %rs26, 6554;
	mul.lo.s16 	%rs28, %rs27, 10;
	sub.s16 	%rs29, %rs26, %rs28;
	add.s16 	%rs30, %rs4, %rs29;
	cvt.u32.u16 	%r47, %rs30;
	add.s32 	%r48, %r5, %r47;
	shl.b32 	%r49, %r48, 3;
	add.s32 	%r51, %r15, %r49;
	ld.shared.f64 	%fd35, [%r51];
	setp.gt.u32 	%p4, %r1, 8;
	mov.f64 	%fd36, 0d0000000000000000;
	@%p4 bra 	$L__BB0_6;
$L__BB0_5:
	cvt.u32.u16 	%r52, %rs4;
	add.s32 	%r53, %r1, %r52;
	add.s32 	%r54, %r53, %r5;
	shl.b32 	%r55, %r54, 3;
	add.s32 	%r57, %r15, %r55;
	ld.shared.f64 	%fd36, [%r57+8];
$L__BB0_6:
	setp.eq.s32 	%p5, %r2, 0;
	mov.f64 	%fd38, 0d0000000000000000;
	@%p5 bra 	$L__BB0_8;
	add.s16 	%rs31, %rs3, 9;
	mul.hi.u16 	%rs32, %rs31, 6554;
	mul.lo.s16 	%rs33, %rs32, 10;
	sub.s16 	%rs34, %rs31, %rs33;
	mad.lo.s16 	%rs35, %rs34, 10, %rs2;
	cvt.u32.u16 	%r58, %rs35;
	add.s32 	%r59, %r5, %r58;
	shl.b32 	%r60, %r59, 3;
	add.s32 	%r62, %r15, %r60;
	ld.shared.f64 	%fd38, [%r62];
	setp.gt.u32 	%p6, %r2, 8;
	mov.f64 	%fd39, 0d0000000000000000;
	@%p6 bra 	$L__BB0_9;
$L__BB0_8:
	cvt.u32.u16 	%r63, %rs2;
	mad.lo.s32 	%r64, %r2, 10, %r63;
	add.s32 	%r65, %r64, %r5;
	shl.b32 	%r66, %r65, 3;
	add.s32 	%r68, %r15, %r66;
	ld.shared.f64 	%fd39, [%r68+80];
$L__BB0_9:
	cvta.to.global.u64 	%rd7, %rd1;
	add.f64 	%fd24, %fd1, %fd32;
	add.f64 	%fd25, %fd24, %fd33;
	add.f64 	%fd26, %fd25, %fd35;
	add.f64 	%fd27, %fd26, %fd36;
	add.f64 	%fd28, %fd27, %fd38;
	add.f64 	%fd29, %fd28, %fd39;
	mul.f64 	%fd30, %fd29, 0d3FC2492492492492;
	add.s64 	%rd9, %rd7, %rd5;
	st.global.f64 	[%rd9], %fd30;
	ret;

}


// ===== COMPILED SASS (sm_100) =====

	.target	sm_100

	.elftype	@"ET_EXEC"


//--------------------- .note.nv.tkinfo           --------------------------
	.section	.note.nv.tkinfo,"",@"SHT_NOTE"
	.sectionflags	@"SHF_NOTE_NV_TKINFO"
	.tkinfo
        /*0018*/ 	.word	0x00000002
        /*0030*/ 	.string	""
        /*0030*/ 	.string	"ptxas"
        /*0030*/ 	.string	"Cuda compilation tools, release 13.0, V13.0.88"
        /*0030*/ 	.string	"Build cuda_13.0.r13.0/compiler.36424714_0"
        /*0030*/ 	.string	"-arch sm_100 -m 64 "



//--------------------- .note.nv.cuinfo           --------------------------
	.section	.note.nv.cuinfo,"",@"SHT_NOTE"
	.sectionflags	@"SHF_NOTE_NV_CUINFO"
        /*0018*/ 	.short	0x0002
        /*001a*/ 	.short	0x0064
        /*001c*/ 	.short	0x0082
	.zero		2


//--------------------- .nv.info                  --------------------------
	.section	.nv.info,"",@"SHT_CUDA_INFO"
	.align	4


	//----- nvinfo : EIATTR_REGCOUNT
	.align		4
        /*0000*/ 	.byte	0x04, 0x2f
        /*0002*/ 	.short	(.L_2 - .L_1)
	.align		4
.L_1:
        /*0004*/ 	.word	index@(_Z6kernelPdS_)
        /*0008*/ 	.word	0x00000017


	//----- nvinfo : EIATTR_FRAME_SIZE
	.align		4
.L_2:
        /*000c*/ 	.byte	0x04, 0x11
        /*000e*/ 	.short	(.L_4 - .L_3)
	.align		4
.L_3:
        /*0010*/ 	.word	index@(_Z6kernelPdS_)
        /*0014*/ 	.word	0x00000000


	//----- nvinfo : EIATTR_MIN_STACK_SIZE
	.align		4
.L_4:
        /*0018*/ 	.byte	0x04, 0x12
        /*001a*/ 	.short	(.L_6 - .L_5)
	.align		4
.L_5:
        /*001c*/ 	.word	index@(_Z6kernelPdS_)
        /*0020*/ 	.word	0x00000000
.L_6:


//--------------------- .nv.compat                --------------------------
	.section	.nv.compat,"",@"SHT_CUDA_COMPAT_INFO"
	.align	4
        /*0000*/ 	.byte	0x02, 0x09, 0x00, 0x00, 0x02, 0x02, 0x01, 0x00, 0x02, 0x05, 0x05, 0x00, 0x03, 0x07, 0x01, 0x01
        /*0010*/ 	.byte	0x02, 0x03, 0x00, 0x00, 0x02, 0x06, 0x01, 0x00, 0x04, 0x0b, 0x08, 0x00, 0x01, 0x00, 0x00, 0x00
        /*0020*/ 	.byte	0x00, 0x00, 0x00, 0x00


//--------------------- .nv.info._Z6kernelPdS_    --------------------------
	.section	.nv.info._Z6kernelPdS_,"",@"SHT_CUDA_INFO"
	.sectionflags	@""
	.align	4


	//----- nvinfo : EIATTR_CUDA_API_VERSION
	.align		4
        /*0000*/ 	.byte	0x04, 0x37
        /*0002*/ 	.short	(.L_8 - .L_7)
.L_7:
        /*0004*/ 	.word	0x00000082


	//----- nvinfo : EIATTR_KPARAM_INFO
	.align		4
.L_8:
        /*0008*/ 	.byte	0x04, 0x17
        /*000a*/ 	.short	(.L_10 - .L_9)
.L_9:
        /*000c*/ 	.word	0x00000000
        /*0010*/ 	.short	0x0001
        /*0012*/ 	.short	0x0008
        /*0014*/ 	.byte	0x00, 0xf5, 0x21, 0x00


	//----- nvinfo : EIATTR_KPARAM_INFO
	.align		4
.L_10:
        /*0018*/ 	.byte	0x04, 0x17
        /*001a*/ 	.short	(.L_12 - .L_11)
.L_11:
        /*001c*/ 	.word	0x00000000
        /*0020*/ 	.short	0x0000
        /*0022*/ 	.short	0x0000
        /*0024*/ 	.byte	0x00, 0xf5, 0x21, 0x00


	//----- nvinfo : EIATTR_SPARSE_MMA_MASK
	.align		4
.L_12:
        /*0028*/ 	.byte	0x03, 0x50
        /*002a*/ 	.short	0x0000


	//----- nvinfo : EIATTR_MAXREG_COUNT
	.align		4
        /*002c*/ 	.byte	0x03, 0x1b
        /*002e*/ 	.short	0x00ff


	//----- nvinfo : EIATTR_NUM_BARRIERS
	.align		4
        /*0030*/ 	.byte	0x02, 0x4c
        /*0032*/ 	.byte	0x01
	.zero		1


	//----- nvinfo : EIATTR_MERCURY_ISA_VERSION
	.align		4
        /*0034*/ 	.byte	0x03, 0x5f
        /*0036*/ 	.short	0x0101


	//----- nvinfo : EIATTR_VRC_CTA_INIT_COUNT
	.align		4
        /*0038*/ 	.byte	0x02, 0x4a
	.zero		1
	.zero		1


	//----- nvinfo : EIATTR_EXIT_INSTR_OFFSETS
	.align		4
        /*003c*/ 	.byte	0x04, 0x1c
        /*003e*/ 	.short	(.L_14 - .L_13)


	//   ....[0]....
.L_13:
        /*0040*/ 	.word	0x00000b50


	//----- nvinfo : EIATTR_CRS_STACK_SIZE
	.align		4
.L_14:
        /*0044*/ 	.byte	0x04, 0x1e
        /*0046*/ 	.short	(.L_16 - .L_15)
.L_15:
        /*0048*/ 	.word	0x00000000


	//----- nvinfo : EIATTR_CBANK_PARAM_SIZE
	.align		4
.L_16:
        /*004c*/ 	.byte	0x03, 0x19
        /*004e*/ 	.short	0x0010


	//----- nvinfo : EIATTR_PARAM_CBANK
	.align		4
        /*0050*/ 	.byte	0x04, 0x0a
        /*0052*/ 	.short	(.L_18 - .L_17)
	.align		4
.L_17:
        /*0054*/ 	.word	index@(.nv.constant0._Z6kernelPdS_)
        /*0058*/ 	.short	0x0380
        /*005a*/ 	.short	0x0010


	//----- nvinfo : EIATTR_SW_WAR
	.align		4
.L_18:
        /*005c*/ 	.byte	0x04, 0x36
        /*005e*/ 	.short	(.L_20 - .L_19)
.L_19:
        /*0060*/ 	.word	0x00000008
.L_20:


//--------------------- .nv.callgraph             --------------------------
	.section	.nv.callgraph,"",@"SHT_CUDA_CALLGRAPH"
	.align	4
	.sectionentsize	8
	.align		4
        /*0000*/ 	.word	0x00000000
	.align		4
        /*0004*/ 	.word	0xffffffff
	.align		4
        /*0008*/ 	.word	0x00000000
	.align		4
        /*000c*/ 	.word	0xfffffffe
	.align		4
        /*0010*/ 	.word	0x00000000
	.align		4
        /*0014*/ 	.word	0xfffffffd
	.align		4
        /*0018*/ 	.word	0x00000000
	.align		4
        /*001c*/ 	.word	0xfffffffc


//--------------------- .nv.constant4             --------------------------
	.section	.nv.constant4,"a",@progbits
	.align	8
	.align		8
.nv.constant4:
        /*0000*/ 	.dword	BORDER


//--------------------- .text._Z6kernelPdS_       --------------------------
	.section	.text._Z6kernelPdS_,"ax",@progbits
	.align	128
        .global         _Z6kernelPdS_
        .type           _Z6kernelPdS_,@function
        .size           _Z6kernelPdS_,(.L_x_13 - _Z6kernelPdS_)
        .other          _Z6kernelPdS_,@"STO_CUDA_ENTRY STV_DEFAULT"
_Z6kernelPdS_:
.text._Z6kernelPdS_:
[----:B------:R-:W-:Y:S01]  /*0000*/  LDC R1, c[0x0][0x37c] ;  /* 0x0000df00ff017b82 */ /* 0x000fe20000000800 */
[----:B------:R-:W0:Y:S07]  /*0010*/  S2R R0, SR_TID.Y ;  /* 0x0000000000007919 */ /* 0x000e2e0000002200 */
[----:B------:R-:W1:Y:S01]  /*0020*/  S2UR UR4, SR_CTAID.X ;  /* 0x00000000000479c3 */ /* 0x000e620000002500 */
[----:B------:R-:W2:Y:S01]  /*0030*/  S2R R8, SR_TID.X ;  /* 0x0000000000087919 */ /* 0x000ea20000002100 */
[----:B------:R-:W3:Y:S06]  /*0040*/  S2R R11, SR_TID.Z ;  /* 0x00000000000b7919 */ /* 0x000eec0000002300 */
[----:B------:R-:W1:Y:S08]  /*0050*/  LDC R7, c[0x0][0x360] ;  /* 0x0000d800ff077b82 */ /* 0x000e700000000800 */
[----:B------:R-:W-:Y:S08]  /*0060*/  S2UR UR6, SR_CTAID.Z ;  /* 0x00000000000679c3 */ /* 0x000ff00000002700 */
[----:B------:R-:W-:Y:S01]  /*0070*/  S2UR UR5, SR_CgaCtaId ;  /* 0x00000000000579c3 */ /* 0x000fe20000008800 */
[----:B0-----:R-:W-:-:S02]  /*0080*/  VIADD R2, R0, 0xa ;  /* 0x0000000a00027836 */ /* 0x001fc40000000000 */
[----:B--2---:R-:W-:-:S03]  /*0090*/  VIADD R9, R8, 0xa ;  /* 0x0000000a08097836 */ /* 0x004fc60000000000 */
[----:B------:R-:W-:Y:S01]  /*00a0*/  LOP3.LUT R3, R2, 0xffff, RZ, 0xc0, !PT ;  /* 0x0000ffff02037812 */ /* 0x000fe200078ec0ff */
[----:B---3--:R-:W-:Y:S01]  /*00b0*/  VIADD R4, R11, 0xa ;  /* 0x0000000a0b047836 */ /* 0x008fe20000000000 */
[----:B------:R-:W-:-:S03]  /*00c0*/  LOP3.LUT R14, R9, 0xffff, RZ, 0xc0, !PT ;  /* 0x0000ffff090e7812 */ /* 0x000fc600078ec0ff */
[----:B------:R-:W-:Y:S02]  /*00d0*/  IMAD R5, R3, 0x199a, RZ ;  /* 0x0000199a03057824 */ /* 0x000fe400078e02ff */
[----:B-1----:R-:W-:Y:S01]  /*00e0*/  IMAD R3, R7, UR4, R8 ;  /* 0x0000000407037c24 */ /* 0x002fe2000f8e0208 */
[----:B------:R-:W0:Y:S01]  /*00f0*/  S2UR UR4, SR_CTAID.Y ;  /* 0x00000000000479c3 */ /* 0x000e220000002600 */
[----:B------:R-:W-:Y:S01]  /*0100*/  PRMT R7, R4, 0x9910, RZ ;  /* 0x0000991004077816 */ /* 0x000fe200000000ff */
[----:B------:R-:W-:Y:S01]  /*0110*/  IMAD R14, R14, 0x199a, RZ ;  /* 0x0000199a0e0e7824 */ /* 0x000fe200078e02ff */
[----:B------:R-:W-:Y:S01]  /*0120*/  SHF.R.U32.HI R5, RZ, 0x10, R5 ;  /* 0x00000010ff057819 */ /* 0x000fe20000011605 */
[----:B------:R-:W-:Y:S02]  /*0130*/  VIADD R12, R3, 0xa ;  /* 0x0000000a030c7836 */ /* 0x000fe40000000000 */
[----:B------:R-:W-:Y:S01]  /*0140*/  IMAD R7, R7, 0x67, RZ ;  /* 0x0000006707077824 */ /* 0x000fe200078e02ff */
[----:B------:R-:W-:Y:S01]  /*0150*/  PRMT R5, R5, 0x9910, RZ ;  /* 0x0000991005057816 */ /* 0x000fe200000000ff */
[----:B------:R-:W0:Y:S01]  /*0160*/  LDC R3, c[0x0][0x364] ;  /* 0x0000d900ff037b82 */ /* 0x000e220000000800 */
[----:B------:R-:W-:-:S04]  /*0170*/  IMAD.HI R10, R12, 0x66666667, RZ ;  /* 0x666666670c0a7827 */ /* 0x000fc800078e02ff */
[----:B------:R-:W-:Y:S01]  /*0180*/  IMAD R5, R5, 0xa, RZ ;  /* 0x0000000a05057824 */ /* 0x000fe200078e02ff */
[----:B------:R-:W-:Y:S02]  /*0190*/  SHF.R.U32.HI R13, RZ, 0x1f, R10 ;  /* 0x0000001fff0d7819 */ /* 0x000fe4000001160a */
[----:B------:R-:W1:Y:S01]  /*01a0*/  LDC R6, c[0x0][0x368] ;  /* 0x0000da00ff067b82 */ /* 0x000e620000000800 */
[----:B------:R-:W-:Y:S01]  /*01b0*/  IMAD.MOV R5, RZ, RZ, -R5 ;  /* 0x000000ffff057224 */ /* 0x000fe200078e0a05 */
[----:B------:R-:W-:Y:S02]  /*01c0*/  LEA.HI.SX32 R13, R10, R13, 0x1e ;  /* 0x0000000d0a0d7211 */ /* 0x000fe400078ff2ff */
[----:B------:R-:W-:Y:S02]  /*01d0*/  LOP3.LUT R10, R7, 0xffff, RZ, 0xc0, !PT ;  /* 0x0000ffff070a7812 */ /* 0x000fe400078ec0ff */
[----:B------:R-:W-:Y:S02]  /*01e0*/  SHF.R.U32.HI R7, RZ, 0x10, R14 ;  /* 0x00000010ff077819 */ /* 0x000fe4000001160e */
[----:B------:R-:W-:Y:S01]  /*01f0*/  PRMT R15, R5, 0x7710, RZ ;  /* 0x00007710050f7816 */ /* 0x000fe200000000ff */
[----:B------:R-:W-:Y:S01]  /*0200*/  IMAD R5, R13, -0xa, R12 ;  /* 0xfffffff60d057824 */ /* 0x000fe200078e020c */
[----:B------:R-:W-:-:S02]  /*0210*/  PRMT R12, R7, 0x9910, RZ ;  /* 0x00009910070c7816 */ /* 0x000fc400000000ff */
[----:B------:R-:W-:Y:S01]  /*0220*/  SHF.R.U32.HI R10, RZ, 0xa, R10 ;  /* 0x0000000aff0a7819 */ /* 0x000fe2000001160a */
[----:B0-----:R-:W-:-:S03]  /*0230*/  IMAD R7, R3, UR4, R0 ;  /* 0x0000000403077c24 */ /* 0x001fc6000f8e0200 */
[----:B------:R-:W-:Y:S01]  /*0240*/  PRMT R14, R10, 0x9910, RZ ;  /* 0x000099100a0e7816 */ /* 0x000fe200000000ff */
[----:B------:R-:W-:Y:S01]  /*0250*/  IMAD.IADD R10, R2, 0x1, R15 ;  /* 0x00000001020a7824 */ /* 0x000fe200078e020f */
[----:B------:R-:W-:Y:S01]  /*0260*/  UMOV UR4, 0x400 ;  /* 0x0000040000047882 */ /* 0x000fe20000000000 */
[----:B------:R-:W-:Y:S01]  /*0270*/  VIADD R13, R7, 0xa ;  /* 0x0000000a070d7836 */ /* 0x000fe20000000000 */
[----:B------:R-:W-:Y:S01]  /*0280*/  ULEA UR4, UR5, UR4, 0x18 ;  /* 0x0000000405047291 */ /* 0x000fe2000f8ec0ff */
[----:B------:R-:W-:Y:S01]  /*0290*/  IMAD R7, R12, 0xa, RZ ;  /* 0x0000000a0c077824 */ /* 0x000fe200078e02ff */
[----:B------:R-:W-:Y:S01]  /*02a0*/  PRMT R16, R10, 0x9910, RZ ;  /* 0x000099100a107816 */ /* 0x000fe200000000ff */
[----:B------:R-:W-:Y:S01]  /*02b0*/  IMAD R12, R14, 0xa, RZ ;  /* 0x0000000a0e0c7824 */ /* 0x000fe200078e02ff */
[----:B------:R-:W0:Y:S01]  /*02c0*/  LDC.64 R2, c[0x0][0x380] ;  /* 0x0000e000ff027b82 */ /* 0x000e220000000a00 */
[----:B------:R-:W-:Y:S02]  /*02d0*/  IMAD.MOV R7, RZ, RZ, -R7 ;  /* 0x000000ffff077224 */ /* 0x000fe400078e0a07 */
[----:B------:R-:W-:-:S02]  /*02e0*/  IMAD.MOV R12, RZ, RZ, -R12 ;  /* 0x000000ffff0c7224 */ /* 0x000fc400078e0a0c */
[----:B------:R-:W-:Y:S01]  /*02f0*/  IMAD R16, R16, 0xa, RZ ;  /* 0x0000000a10107824 */ /* 0x000fe200078e02ff */
[----:B------:R-:W-:Y:S01]  /*0300*/  PRMT R10, R7, 0x7710, RZ ;  /* 0x00007710070a7816 */ /* 0x000fe200000000ff */
[----:B-1----:R-:W-:Y:S01]  /*0310*/  IMAD R14, R6, UR6, R11 ;  /* 0x00000006060e7c24 */ /* 0x002fe2000f8e020b */
[----:B------:R-:W-:Y:S01]  /*0320*/  PRMT R15, R12, 0x7710, RZ ;  /* 0x000077100c0f7816 */ /* 0x000fe200000000ff */
[----:B------:R-:W-:Y:S01]  /*0330*/  IMAD.HI.U32 R6, R13, -0x33333333, RZ ;  /* 0xcccccccd0d067827 */ /* 0x000fe200078e00ff */
[----:B------:R-:W1:Y:S03]  /*0340*/  LDCU.64 UR6, c[0x0][0x358] ;  /* 0x00006b00ff0677ac */ /* 0x000e660008000a00 */
[----:B------:R-:W-:Y:S01]  /*0350*/  IMAD.IADD R9, R9, 0x1, R10 ;  /* 0x0000000109097824 */ /* 0x000fe200078e020a */
[----:B------:R-:W-:Y:S01]  /*0360*/  SHF.R.U32.HI R6, RZ, 0x3, R6 ;  /* 0x00000003ff067819 */ /* 0x000fe20000011606 */
[----:B------:R-:W-:-:S02]  /*0370*/  IMAD.IADD R20, R4, 0x1, R15 ;  /* 0x0000000104147824 */ /* 0x000fc400078e020f */
[----:B------:R-:W-:Y:S02]  /*0380*/  IMAD.IADD R12, R9, 0x1, R16 ;  /* 0x00000001090c7824 */ /* 0x000fe400078e0210 */
[----:B------:R-:W-:Y:S01]  /*0390*/  IMAD R6, R6, -0xa, R13 ;  /* 0xfffffff606067824 */ /* 0x000fe200078e020d */
[----:B------:R-:W-:Y:S01]  /*03a0*/  LOP3.LUT R20, R20, 0xff, RZ, 0xc0, !PT ;  /* 0x000000ff14147812 */ /* 0x000fe200078ec0ff */
[----:B------:R-:W-:Y:S01]  /*03b0*/  VIADD R14, R14, 0xa ;  /* 0x0000000a0e0e7836 */ /* 0x000fe20000000000 */
[----:B------:R-:W-:Y:S01]  /*03c0*/  LOP3.LUT R12, R12, 0xffff, RZ, 0xc0, !PT ;  /* 0x0000ffff0c0c7812 */ /* 0x000fe200078ec0ff */
[----:B------:R-:W-:Y:S02]  /*03d0*/  IMAD R5, R6, 0xa, R5 ;  /* 0x0000000a06057824 */ /* 0x000fe400078e0205 */
[----:B------:R-:W-:-:S04]  /*03e0*/  IMAD.HI.U32 R7, R14, -0x33333333, RZ ;  /* 0xcccccccd0e077827 */ /* 0x000fc800078e00ff */
[----:B------:R-:W-:Y:S01]  /*03f0*/  IMAD R4, R20, 0x64, R12 ;  /* 0x0000006414047824 */ /* 0x000fe200078e020c */
[----:B------:R-:W-:-:S04]  /*0400*/  SHF.R.U32.HI R7, RZ, 0x3, R7 ;  /* 0x00000003ff077819 */ /* 0x000fc80000011607 */
[----:B------:R-:W-:Y:S01]  /*0410*/  LEA R13, R4, UR4, 0x3 ;  /* 0x00000004040d7c11 */ /* 0x000fe2000f8e18ff */
[----:B------:R-:W-:-:S04]  /*0420*/  IMAD R10, R7, -0xa, R14 ;  /* 0xfffffff6070a7824 */ /* 0x000fc800078e020e */
[----:B------:R2:W-:Y:S01]  /*0430*/  STS.64 [R13], RZ ;  /* 0x000000ff0d007388 */ /* 0x0005e20000000a00 */
[----:B------:R-:W-:-:S04]  /*0440*/  IMAD R10, R10, 0x64, R5 ;  /* 0x000000640a0a7824 */ /* 0x000fc800078e0205 */
[----:B0-----:R-:W-:Y:S01]  /*0450*/  IMAD.WIDE R6, R10, 0x8, R2 ;  /* 0x000000080a067825 */ /* 0x001fe200078e0202 */
[----:B------:R-:W-:Y:S06]  /*0460*/  BAR.SYNC.DEFER_BLOCKING 0x0 ;  /* 0x0000000000007b1d */ /* 0x000fec0000010000 */
[----:B-1----:R-:W3:Y:S01]  /*0470*/  LDG.E.64 R6, desc[UR6][R6.64] ;  /* 0x0000000606067981 */ /* 0x002ee2000c1e1b00 */
[----:B------:R-:W-:Y:S01]  /*0480*/  ISETP.GT.U32.AND P0, PT, R11, 0x8, PT ;  /* 0x000000080b00780c */ /* 0x000fe20003f04070 */
[----:B------:R-:W-:Y:S04]  /*0490*/  BSSY.RECONVERGENT B1, `(.L_x_0) ;  /* 0x000001d000017945 */ /* 0x000fe80003800200 */
[----:B------:R-:W-:Y:S01]  /*04a0*/  BSSY.RELIABLE B0, `(.L_x_1) ;  /* 0x000000d000007945 */ /* 0x000fe20003800100 */
[----:B------:R-:W-:Y:S01]  /*04b0*/  CS2R R4, SRZ ;  /* 0x0000000000047805 */ /* 0x000fe2000001ff00 */
[----:B---3--:R2:W-:Y:S01]  /*04c0*/  STS.64 [R13], R6 ;  /* 0x000000060d007388 */ /* 0x0085e20000000a00 */
[----:B------:R-:W-:Y:S06]  /*04d0*/  BAR.SYNC.DEFER_BLOCKING 0x0 ;  /* 0x0000000000007b1d */ /* 0x000fec0000010000 */
[----:B------:R2:W0:Y:S01]  /*04e0*/  LDS.64 R2, [R13] ;  /* 0x000000000d027984 */ /* 0x0004220000000a00 */
[----:B------:R-:W-:Y:S05]  /*04f0*/  @P0 BRA `(.L_x_2) ;  /* 0x00000000001c0947 */ /* 0x000fea0003800000 */
[C---:B------:R-:W-:Y:S01]  /*0500*/  IMAD R4, R11.reuse, 0x64, R12 ;  /* 0x000000640b047824 */ /* 0x040fe200078e020c */
[----:B------:R-:W-:Y:S02]  /*0510*/  ISETP.NE.AND P0, PT, R11, RZ, PT ;  /* 0x000000ff0b00720c */ /* 0x000fe40003f05270 */
[----:B--2---:R-:W-:Y:S02]  /*0520*/  CS2R R6, SRZ ;  /* 0x0000000000067805 */ /* 0x004fe4000001ff00 */
[----:B------:R-:W-:-:S06]  /*0530*/  LEA R4, R4, UR4, 0x3 ;  /* 0x0000000404047c11 */ /* 0x000fcc000f8e18ff */
[----:B------:R-:W1:Y:S03]  /*0540*/  LDS.64 R4, [R4+0x320] ;  /* 0x0003200004047984 */ /* 0x000e660000000a00 */
[----:B------:R-:W-:Y:S05]  /*0550*/  @!P0 BREAK.RELIABLE B0 ;  /* 0x0000000000008942 */ /* 0x000fea0003800100 */
[----:B------:R-:W-:Y:S05]  /*0560*/  @!P0 BRA `(.L_x_3) ;  /* 0x00000000003c8947 */ /* 0x000fea0003800000 */
.L_x_2:
[----:B------:R-:W-:Y:S05]  /*0570*/  BSYNC.RELIABLE B0 ;  /* 0x0000000000007941 */ /* 0x000fea0003800100 */
.L_x_1:
[----:B------:R-:W-:-:S05]  /*0580*/  VIADD R11, R11, 0x9 ;  /* 0x000000090b0b7836 */ /* 0x000fca0000000000 */
[----:B--2---:R-:W-:-:S05]  /*0590*/  PRMT R6, R11, 0x9910, RZ ;  /* 0x000099100b067816 */ /* 0x004fca00000000ff */
[----:B------:R-:W-:-:S05]  /*05a0*/  IMAD R6, R6, 0x67, RZ ;  /* 0x0000006706067824 */ /* 0x000fca00078e02ff */
[----:B------:R-:W-:-:S04]  /*05b0*/  LOP3.LUT R6, R6, 0xffff, RZ, 0xc0, !PT ;  /* 0x0000ffff06067812 */ /* 0x000fc800078ec0ff */
[----:B------:R-:W-:-:S04]  /*05c0*/  SHF.R.U32.HI R6, RZ, 0xa, R6 ;  /* 0x0000000aff067819 */ /* 0x000fc80000011606 */
[----:B------:R-:W-:-:S05]  /*05d0*/  PRMT R6, R6, 0x9910, RZ ;  /* 0x0000991006067816 */ /* 0x000fca00000000ff */
[----:B------:R-:W-:-:S04]  /*05e0*/  IMAD R6, R6, 0xa, RZ ;  /* 0x0000000a06067824 */ /* 0x000fc800078e02ff */
[----:B------:R-:W-:-:S05]  /*05f0*/  IMAD.MOV R6, RZ, RZ, -R6 ;  /* 0x000000ffff067224 */ /* 0x000fca00078e0a06 */
[----:B------:R-:W-:-:S05]  /*0600*/  PRMT R6, R6, 0x7710, RZ ;  /* 0x0000771006067816 */ /* 0x000fca00000000ff */
[----:B------:R-:W-:-:S05]  /*0610*/  IMAD.IADD R11, R11, 0x1, R6 ;  /* 0x000000010b0b7824 */ /* 0x000fca00078e0206 */
[----:B------:R-:W-:-:S05]  /*0620*/  LOP3.LUT R11, R11, 0xff, RZ, 0xc0, !PT ;  /* 0x000000ff0b0b7812 */ /* 0x000fca00078ec0ff */
[----:B------:R-:W-:-:S05]  /*0630*/  IMAD R11, R11, 0x64, R12 ;  /* 0x000000640b0b7824 */ /* 0x000fca00078e020c */
[----:B------:R-:W-:-:S05]  /*0640*/  LEA R11, R11, UR4, 0x3 ;  /* 0x000000040b0b7c11 */ /* 0x000fca000f8e18ff */
[----:B------:R2:W3:Y:S02]  /*0650*/  LDS.64 R6, [R11] ;  /* 0x000000000b067984 */ /* 0x0004e40000000a00 */
.L_x_3:
[----:B------:R-:W-:Y:S05]  /*0660*/  BSYNC.RECONVERGENT B1 ;  /* 0x0000000000017941 */ /* 0x000fea0003800200 */
.L_x_0:
[----:B------:R-:W-:Y:S05]  /*0670*/  WARPSYNC.ALL ;  /* 0x0000000000007948 */ /* 0x000fea0003800000 */
[----:B------:R-:W-:Y:S01]  /*0680*/  ISETP.NE.AND P0, PT, R8, RZ, PT ;  /* 0x000000ff0800720c */ /* 0x000fe20003f05270 */
[----:B------:R-:W-:Y:S04]  /*0690*/  BSSY.RECONVERGENT B2, `(.L_x_4) ;  /* 0x000001b000027945 */ /* 0x000fe80003800200 */
[----:B------:R-:W-:Y:S01]  /*06a0*/  BSSY.RELIABLE B1, `(.L_x_5) ;  /* 0x0000014000017945 */ /* 0x000fe20003800100 */
[----:B------:R-:W-:-:S07]  /*06b0*/  CS2R R14, SRZ ;  /* 0x00000000000e7805 */ /* 0x000fce000001ff00 */
[----:B------:R-:W-:Y:S05]  /*06c0*/  @!P0 BRA `(.L_x_6) ;  /* 0x0000000000448947 */ /* 0x000fea0003800000 */
[C---:B--2---:R-:W-:Y:S01]  /*06d0*/  VIADD R11, R8.reuse, 0x9 ;  /* 0x00000009080b7836 */ /* 0x044fe20000000000 */
[----:B------:R-:W-:-:S04]  /*06e0*/  ISETP.GT.U32.AND P0, PT, R8, 0x8, PT ;  /* 0x000000080800780c */ /* 0x000fc80003f04070 */
[----:B------:R-:W-:-:S05]  /*06f0*/  LOP3.LUT R12, R11, 0xffff, RZ, 0xc0, !PT ;  /* 0x0000ffff0b0c7812 */ /* 0x000fca00078ec0ff */
[----:B------:R-:W-:-:S04]  /*0700*/  IMAD R12, R12, 0x199a, RZ ;  /* 0x0000199a0c0c7824 */ /* 0x000fc800078e02ff */
[----:B------:R-:W-:Y:S05]  /*0710*/  @P0 BREAK.RELIABLE B1 ;  /* 0x0000000000010942 */ /* 0x000fea0003800100 */
[----:B------:R-:W-:-:S04]  /*0720*/  SHF.R.U32.HI R12, RZ, 0x10, R12 ;  /* 0x00000010ff0c7819 */ /* 0x000fc8000001160c */
[----:B------:R-:W-:-:S05]  /*0730*/  PRMT R12, R12, 0x9910, RZ ;  /* 0x000099100c0c7816 */ /* 0x000fca00000000ff */
[----:B------:R-:W-:-:S04]  /*0740*/  IMAD R12, R12, 0xa, RZ ;  /* 0x0000000a0c0c7824 */ /* 0x000fc800078e02ff */
[----:B------:R-:W-:-:S05]  /*0750*/  IMAD.MOV R12, RZ, RZ, -R12 ;  /* 0x000000ffff0c7224 */ /* 0x000fca00078e0a0c */
[----:B------:R-:W-:-:S04]  /*0760*/  PRMT R12, R12, 0x7710, RZ ;  /* 0x000077100c0c7816 */ /* 0x000fc800000000ff */
[----:B------:R-:W-:Y:S02]  /*0770*/  IADD3 R11, PT, PT, R16, R11, R12 ;  /* 0x0000000b100b7210 */ /* 0x000fe40007ffe00c */
[----:B------:R-:W-:Y:S02]  /*0780*/  CS2R R12, SRZ ;  /* 0x00000000000c7805 */ /* 0x000fe4000001ff00 */
[----:B------:R-:W-:-:S05]  /*0790*/  LOP3.LUT R11, R11, 0xffff, RZ, 0xc0, !PT ;  /* 0x0000ffff0b0b7812 */ /* 0x000fca00078ec0ff */
[----:B------:R-:W-:-:S05]  /*07a0*/  IMAD R11, R20, 0x64, R11 ;  /* 0x00000064140b7824 */ /* 0x000fca00078e020b */
[----:B------:R-:W-:-:S05]  /*07b0*/  LEA R11, R11, UR4, 0x3 ;  /* 0x000000040b0b7c11 */ /* 0x000fca000f8e18ff */
[----:B------:R4:W2:Y:S01]  /*07c0*/  LDS.64 R14, [R11] ;  /* 0x000000000b0e7984 */ /* 0x0008a20000000a00 */
[----:B------:R-:W-:Y:S05]  /*07d0*/  @P0 BRA `(.L_x_7) ;  /* 0x0000000000180947 */ /* 0x000fea0003800000 */
.L_x_6:
[----:B------:R-:W-:Y:S05]  /*07e0*/  BSYNC.RELIABLE B1 ;  /* 0x0000000000017941 */ /* 0x000fea0003800100 */
.L_x_5:
[----:B--2-4-:R-:W-:-:S05]  /*07f0*/  LOP3.LUT R11, R16, 0xffff, RZ, 0xc0, !PT ;  /* 0x0000ffff100b7812 */ /* 0x014fca00078ec0ff */
[----:B------:R-:W-:-:S04]  /*0800*/  IMAD.IADD R11, R11, 0x1, R8 ;  /* 0x000000010b0b7824 */ /* 0x000fc800078e0208 */
[----:B------:R-:W-:-:S05]  /*0810*/  IMAD R11, R20, 0x64, R11 ;  /* 0x00000064140b7824 */ /* 0x000fca00078e020b */
[----:B------:R-:W-:-:S05]  /*0820*/  LEA R11, R11, UR4, 0x3 ;  /* 0x000000040b0b7c11 */ /* 0x000fca000f8e18ff */
[----:B------:R2:W4:Y:S02]  /*0830*/  LDS.64 R12, [R11+0x8] ;  /* 0x000008000b0c7984 */ /* 0x0005240000000a00 */
.L_x_7:
[----:B------:R-:W-:Y:S05]  /*0840*/  BSYNC.RECONVERGENT B2 ;  /* 0x0000000000027941 */ /* 0x000fea0003800200 */
.L_x_4:
[----:B------:R-:W-:Y:S05]  /*0850*/  WARPSYNC.ALL ;  /* 0x0000000000007948 */ /* 0x000fea0003800000 */
[----:B------:R-:W-:Y:S01]  /*0860*/  ISETP.NE.AND P0, PT, R0, RZ, PT ;  /* 0x000000ff0000720c */ /* 0x000fe20003f05270 */
[----:B------:R-:W-:Y:S04]  /*0870*/  BSSY.RECONVERGENT B2, `(.L_x_8) ;  /* 0x0000020000027945 */ /* 0x000fe80003800200 */
[----:B------:R-:W-:Y:S01]  /*0880*/  BSSY.RELIABLE B3, `(.L_x_9) ;  /* 0x0000019000037945 */ /* 0x000fe20003800100 */
[----:B------:R-:W-:-:S07]  /*0890*/  CS2R R16, SRZ ;  /* 0x0000000000107805 */ /* 0x000fce000001ff00 */
[----:B------:R-:W-:Y:S05]  /*08a0*/  @!P0 BRA `(.L_x_10) ;  /* 0x0000000000588947 */ /* 0x000fea0003800000 */
[C---:B------:R-:W-:Y:S01]  /*08b0*/  VIADD R8, R0.reuse, 0x9 ;  /* 0x0000000900087836 */ /* 0x040fe20000000000 */
[----:B------:R-:W-:Y:S02]  /*08c0*/  ISETP.GT.U32.AND P0, PT, R0, 0x8, PT ;  /* 0x000000080000780c */ /* 0x000fe40003f04070 */
[----:B------:R-:W-:Y:S02]  /*08d0*/  CS2R R18, SRZ ;  /* 0x0000000000127805 */ /* 0x000fe4000001ff00 */
[----:B--2-4-:R-:W-:-:S05]  /*08e0*/  LOP3.LUT R11, R8, 0xffff, RZ, 0xc0, !PT ;  /* 0x0000ffff080b7812 */ /* 0x014fca00078ec0ff */
[----:B------:R-:W-:-:S04]  /*08f0*/  IMAD R11, R11, 0x199a, RZ ;  /* 0x0000199a0b0b7824 */ /* 0x000fc800078e02ff */
[----:B------:R-:W-:Y:S05]  /*0900*/  @P0 BREAK.RELIABLE B3 ;  /* 0x0000000000030942 */ /* 0x000fea0003800100 */
[----:B------:R-:W-:-:S04]  /*0910*/  SHF.R.U32.HI R11, RZ, 0x10, R11 ;  /* 0x00000010ff0b7819 */ /* 0x000fc8000001160b */
[----:B------:R-:W-:-:S05]  /*0920*/  PRMT R11, R11, 0x9910, RZ ;  /* 0x000099100b0b7816 */ /* 0x000fca00000000ff */
[----:B------:R-:W-:-:S04]  /*0930*/  IMAD R11, R11, 0xa, RZ ;  /* 0x0000000a0b0b7824 */ /* 0x000fc800078e02ff */
[----:B------:R-:W-:-:S05]  /*0940*/  IMAD.MOV R11, RZ, RZ, -R11 ;  /* 0x000000ffff0b7224 */ /* 0x000fca00078e0a0b */
[----:B------:R-:W-:-:S05]  /*0950*/  PRMT R11, R11, 0x7710, RZ ;  /* 0x000077100b0b7816 */ /* 0x000fca00000000ff */
[----:B------:R-:W-:Y:S01]  /*0960*/  IMAD.IADD R8, R8, 0x1, R11 ;  /* 0x0000000108087824 */ /* 0x000fe200078e020b */
[----:B------:R-:W-:-:S04]  /*0970*/  PRMT R11, R9, 0x9910, RZ ;  /* 0x00009910090b7816 */ /* 0x000fc800000000ff */
[----:B------:R-:W-:Y:S01]  /*0980*/  PRMT R16, R8, 0x9910, RZ ;  /* 0x0000991008107816 */ /* 0x000fe200000000ff */
[----:B------:R-:W-:-:S04]  /*0990*/  IMAD.MOV.U32 R8, RZ, RZ, R11 ;  /* 0x000000ffff087224 */ /* 0x000fc800078e000b */
[----:B------:R-:W-:-:S04]  /*09a0*/  IMAD.MOV.U32 R11, RZ, RZ, R16 ;  /* 0x000000ffff0b7224 */ /* 0x000fc800078e0010 */
[----:B------:R-:W-:-:S05]  /*09b0*/  IMAD R8, R11, 0xa, R8 ;  /* 0x0000000a0b087824 */ /* 0x000fca00078e0208 */
[----:B------:R-:W-:-:S05]  /*09c0*/  LOP3.LUT R11, R8, 0xffff, RZ, 0xc0, !PT ;  /* 0x0000ffff080b7812 */ /* 0x000fca00078ec0ff */
[----:B------:R-:W-:-:S05]  /*09d0*/  IMAD R11, R20, 0x64, R11 ;  /* 0x00000064140b7824 */ /* 0x000fca00078e020b */
[----:B------:R-:W-:-:S05]  /*09e0*/  LEA R11, R11, UR4, 0x3 ;  /* 0x000000040b0b7c11 */ /* 0x000fca000f8e18ff */
[----:B------:R2:W4:Y:S01]  /*09f0*/  LDS.64 R16, [R11] ;  /* 0x000000000b107984 */ /* 0x0005220000000a00 */
[----:B------:R-:W-:Y:S05]  /*0a00*/  @P0 BRA `(.L_x_11) ;  /* 0x0000000000180947 */ /* 0x000fea0003800000 */
.L_x_10:
[----:B------:R-:W-:Y:S05]  /*0a10*/  BSYNC.RELIABLE B3 ;  /* 0x0000000000037941 */ /* 0x000fea0003800100 */
.L_x_9:
[----:B------:R-:W-:-:S05]  /*0a20*/  LOP3.LUT R9, R9, 0xffff, RZ, 0xc0, !PT ;  /* 0x0000ffff09097812 */ /* 0x000fca00078ec0ff */
[----:B------:R-:W-:-:S04]  /*0a30*/  IMAD R9, R0, 0xa, R9 ;  /* 0x0000000a00097824 */ /* 0x000fc800078e0209 */
[----:B------:R-:W-:-:S05]  /*0a40*/  IMAD R9, R20, 0x64, R9 ;  /* 0x0000006414097824 */ /* 0x000fca00078e0209 */
[----:B------:R-:W-:-:S05]  /*0a50*/  LEA R9, R9, UR4, 0x3 ;  /* 0x0000000409097c11 */ /* 0x000fca000f8e18ff */
[----:B------:R0:W0:Y:S02]  /*0a60*/  LDS.64 R18, [R9+0x50] ;  /* 0x0000500009127984 */ /* 0x0000240000000a00 */
.L_x_11:
[----:B------:R-:W-:Y:S05]  /*0a70*/  BSYNC.RECONVERGENT B2 ;  /* 0x0000000000027941 */ /* 0x000fea0003800200 */
.L_x_8:
[----:B------:R-:W-:Y:S05]  /*0a80*/  WARPSYNC.ALL ;  /* 0x0000000000007948 */ /* 0x000fea0003800000 */
[----:B01----:R-:W-:Y:S01]  /*0a90*/  DADD R2, R2, R4 ;  /* 0x0000000002027229 */ /* 0x003fe20000000004 */
[----:B------:R-:W-:Y:S01]  /*0aa0*/  UMOV UR8, 0x92492492 ;  /* 0x9249249200087882 */ /* 0x000fe20000000000 */
[----:B------:R-:W0:Y:S01]  /*0ab0*/  LDC.64 R4, c[0x0][0x388] ;  /* 0x0000e200ff047b82 */ /* 0x000e220000000a00 */
[----:B------:R-:W-:-:S05]  /*0ac0*/  UMOV UR9, 0x3fc24924 ;  /* 0x3fc2492400097882 */ /* 0x000fca0000000000 */
[----:B---3--:R-:W-:-:S08]  /*0ad0*/  DADD R2, R2, R6 ;  /* 0x0000000002027229 */ /* 0x008fd00000000006 */
[----:B--2---:R-:W-:-:S08]  /*0ae0*/  DADD R2, R2, R14 ;  /* 0x0000000002027229 */ /* 0x004fd0000000000e */
[----:B----4-:R-:W-:Y:S01]  /*0af0*/  DADD R2, R2, R12 ;  /* 0x0000000002027229 */ /* 0x010fe2000000000c */
[----:B0-----:R-:W-:-:S07]  /*0b00*/  IMAD.WIDE R10, R10, 0x8, R4 ;  /* 0x000000080a0a7825 */ /* 0x001fce00078e0204 */
[----:B------:R-:W-:-:S08]  /*0b10*/  DADD R2, R2, R16 ;  /* 0x0000000002027229 */ /* 0x000fd00000000010 */
[----:B------:R-:W-:-:S08]  /*0b20*/  DADD R2, R2, R18 ;  /* 0x0000000002027229 */ /* 0x000fd00000000012 */
[----:B------:R-:W-:-:S07]  /*0b30*/  DMUL R2, R2, UR8 ;  /* 0x0000000802027c28 */ /* 0x000fce0008000000 */
[----:B------:R-:W-:Y:S01]  /*0b40*/  STG.E.64 desc[UR6][R10.64], R2 ;  /* 0x000000020a007986 */ /* 0x000fe2000c101b06 */
[----:B------:R-:W-:Y:S05]  /*0b50*/  EXIT ;  /* 0x000000000000794d */ /* 0x000fea0003800000 */
.L_x_12:
[----:B------:R-:W-:-:S00]  /*0b60*/  BRA `(.L_x_12) ;  /* 0xfffffffc00fc7947 */ /* 0x000fc0000383ffff */
[----:B------:R-:W-:-:S00]  /*0b70*/  NOP ;  /* 0x0000000000007918 */ /* 0x000fc00000000000 */
        /* <DEDUP_REMOVED lines=8> */
.L_x_13:


//--------------------- .nv.shared._Z6kernelPdS_  --------------------------
	.section	.nv.shared._Z6kernelPdS_,"aw",@nobits
	.sectionflags	@""
	.align	8
.nv.shared._Z6kernelPdS_:
	.zero		9024


//--------------------- .nv.shared.reserved.0     --------------------------
	.section	.nv.shared.reserved.0,"aw",@nobits
	.weak		__nv_reservedSMEM_offset_0_alias
	.size		__nv_reservedSMEM_offset_0_alias, 0, 64
	.other		__nv_reservedSMEM_offset_0_alias,@"STO_CUDA_RESERVED_SHARED STV_DEFAULT"
__nv_reservedSMEM_offset_0_alias:
	.zero		0
	.zero		64


//--------------------- .nv.global                --------------------------
	.section	.nv.global,"aw",@nobits
	.align	8
.nv.global:
	.type		BORDER,@object
	.size		BORDER,(.L_0 - BORDER)
BORDER:
	.zero		8
.L_0:


//--------------------- .nv.constant0._Z6kernelPdS_ --------------------------
	.section	.nv.constant0._Z6kernelPdS_,"a",@progbits
	.sectionflags	@""
	.align	4
.nv.constant0._Z6kernelPdS_:
	.zero		912


//--------------------- SYMBOLS --------------------------

	.type		.nv.reservedSmem.offset0,@object
	.size		.nv.reservedSmem.offset0,0x4
	.type		.nv.reservedSmem.cap,@object
	.size		.nv.reservedSmem.cap,0x4
